//
// Generated by NVIDIA NVVM Compiler
//
// Compiler Build ID: CL-36424714
// Cuda compilation tools, release 13.0, V13.0.88
// Based on NVVM 20.0.0
//

.version 9.0
.target sm_100
.address_size 64

	// .globl	_Z9transposePi
// _ZZ9transposePiE4temp has been demoted

.visible .entry _Z9transposePi(
	.param .u64 .ptr .align 1 _Z9transposePi_param_0
)
{
	.reg .b32 	%r<19>;
	.reg .b64 	%rd<5>;
	// demoted variable
	.shared .align 4 .b8 _ZZ9transposePiE4temp[36];
	ld.param.u64 	%rd1, [_Z9transposePi_param_0];
	cvta.to.global.u64 	%rd2, %rd1;
	mov.u32 	%r1, %ctaid.x;
	mov.u32 	%r2, %ntid.x;
	mov.u32 	%r3, %tid.x;
	mad.lo.s32 	%r4, %r1, %r2, %r3;
	mul.wide.s32 	%rd3, %r4, 4;
	add.s64 	%rd4, %rd2, %rd3;
	ld.global.u32 	%r5, [%rd4];
	mov.u32 	%r6, _ZZ9transposePiE4temp;
	mul.hi.s32 	%r7, %r4, 1431655766;
	shr.u32 	%r8, %r7, 31;
	add.s32 	%r9, %r7, %r8;
	mad.lo.s32 	%r10, %r9, 12, %r6;
	mul.lo.s32 	%r11, %r9, 3;
	sub.s32 	%r12, %r4, %r11;
	shl.b32 	%r13, %r12, 2;
	add.s32 	%r14, %r10, %r13;
	st.shared.u32 	[%r14], %r5;
	bar.sync 	0;
	mad.lo.s32 	%r15, %r12, 12, %r6;
	shl.b32 	%r16, %r9, 2;
	add.s32 	%r17, %r15, %r16;
	ld.shared.u32 	%r18, [%r17];
	st.global.u32 	[%rd4], %r18;
	ret;

}


// ===== COMPILED SASS (sm_100) =====

	.target	sm_100

	.elftype	@"ET_EXEC"


//--------------------- .note.nv.tkinfo           --------------------------
	.section	.note.nv.tkinfo,"",@"SHT_NOTE"
	.sectionflags	@"SHF_NOTE_NV_TKINFO"
	.tkinfo
        /*0018*/ 	.word	0x00000002
        /*0030*/ 	.string	""
        /*0030*/ 	.string	"ptxas"
        /*0030*/ 	.string	"Cuda compilation tools, release 13.0, V13.0.88"
        /*0030*/ 	.string	"Build cuda_13.0.r13.0/compiler.36424714_0"
        /*0030*/ 	.string	"-arch sm_100 -m 64 "



//--------------------- .note.nv.cuinfo           --------------------------
	.section	.note.nv.cuinfo,"",@"SHT_NOTE"
	.sectionflags	@"SHF_NOTE_NV_CUINFO"
        /*0018*/ 	.short	0x0002
        /*001a*/ 	.short	0x0064
        /*001c*/ 	.short	0x0082
	.zero		2


//--------------------- .nv.info                  --------------------------
	.section	.nv.info,"",@"SHT_CUDA_INFO"
	.align	4


	//----- nvinfo : EIATTR_REGCOUNT
	.align		4
        /*0000*/ 	.byte	0x04, 0x2f
        /*0002*/ 	.short	(.L_1 - .L_0)
	.align		4
.L_0:
        /*0004*/ 	.word	index@(_Z9transposePi)
        /*0008*/ 	.word	0x0000000c


	//----- nvinfo : EIATTR_FRAME_SIZE
	.align		4
.L_1:
        /*000c*/ 	.byte	0x04, 0x11
        /*000e*/ 	.short	(.L_3 - .L_2)
	.align		4
.L_2:
        /*0010*/ 	.word	index@(_Z9transposePi)
        /*0014*/ 	.word	0x00000000


	//----- nvinfo : EIATTR_MIN_STACK_SIZE
	.align		4
.L_3:
        /*0018*/ 	.byte	0x04, 0x12
        /*001a*/ 	.short	(.L_5 - .L_4)
	.align		4
.L_4:
        /*001c*/ 	.word	index@(_Z9transposePi)
        /*0020*/ 	.word	0x00000000
.L_5:


//--------------------- .nv.compat                --------------------------
	.section	.nv.compat,"",@"SHT_CUDA_COMPAT_INFO"
	.align	4
        /*0000*/ 	.byte	0x02, 0x09, 0x00, 0x00, 0x02, 0x02, 0x01, 0x00, 0x02, 0x05, 0x05, 0x00, 0x03, 0x07, 0x01, 0x01
        /*0010*/ 	.byte	0x02, 0x03, 0x00, 0x00, 0x02, 0x06, 0x01, 0x00, 0x04, 0x0b, 0x08, 0x00, 0x09, 0x00, 0x00, 0x00
        /*0020*/ 	.byte	0x00, 0x00, 0x00, 0x00


//--------------------- .nv.info._Z9transposePi   --------------------------
	.section	.nv.info._Z9transposePi,"",@"SHT_CUDA_INFO"
	.sectionflags	@""
	.align	4


	//----- nvinfo : EIATTR_CUDA_API_VERSION
	.align		4
        /*0000*/ 	.byte	0x04, 0x37
        /*0002*/ 	.short	(.L_7 - .L_6)
.L_6:
        /*0004*/ 	.word	0x00000082


	//----- nvinfo : EIATTR_KPARAM_INFO
	.align		4
.L_7:
        /*0008*/ 	.byte	0x04, 0x17
        /*000a*/ 	.short	(.L_9 - .L_8)
.L_8:
        /*000c*/ 	.word	0x00000000
        /*0010*/ 	.short	0x0000
        /*0012*/ 	.short	0x0000
        /*0014*/ 	.byte	0x00, 0xf5, 0x21, 0x00


	//----- nvinfo : EIATTR_SPARSE_MMA_MASK
	.align		4
.L_9:
        /*0018*/ 	.byte	0x03, 0x50
        /*001a*/ 	.short	0x0000


	//----- nvinfo : EIATTR_MAXREG_COUNT
	.align		4
        /*001c*/ 	.byte	0x03, 0x1b
        /*001e*/ 	.short	0x00ff


	//----- nvinfo : EIATTR_NUM_BARRIERS
	.align		4
        /*0020*/ 	.byte	0x02, 0x4c
        /*0022*/ 	.byte	0x01
	.zero		1


	//----- nvinfo : EIATTR_MERCURY_ISA_VERSION
	.align		4
        /*0024*/ 	.byte	0x03, 0x5f
        /*0026*/ 	.short	0x0101


	//----- nvinfo : EIATTR_VRC_CTA_INIT_COUNT
	.align		4
        /*0028*/ 	.byte	0x02, 0x4a
	.zero		1
	.zero		1


	//----- nvinfo : EIATTR_EXIT_INSTR_OFFSETS
	.align		4
        /*002c*/ 	.byte	0x04, 0x1c
        /*002e*/ 	.short	(.L_11 - .L_10)


	//   ....[0]....
.L_10:
        /*0030*/ 	.word	0x00000170


	//----- nvinfo : EIATTR_CBANK_PARAM_SIZE
	.align		4
.L_11:
        /*0034*/ 	.byte	0x03, 0x19
        /*0036*/ 	.short	0x0008


	//----- nvinfo : EIATTR_PARAM_CBANK
	.align		4
        /*0038*/ 	.byte	0x04, 0x0a
        /*003a*/ 	.short	(.L_13 - .L_12)
	.align		4
.L_12:
        /*003c*/ 	.word	index@(.nv.constant0._Z9transposePi)
        /*0040*/ 	.short	0x0380
        /*0042*/ 	.short	0x0008


	//----- nvinfo : EIATTR_SW_WAR
	.align		4
.L_13:
        /*0044*/ 	.byte	0x04, 0x36
        /*0046*/ 	.short	(.L_15 - .L_14)
.L_14:
        /*0048*/ 	.word	0x00000008
.L_15:


//--------------------- .nv.callgraph             --------------------------
	.section	.nv.callgraph,"",@"SHT_CUDA_CALLGRAPH"
	.align	4
	.sectionentsize	8
	.align		4
        /*0000*/ 	.word	0x00000000
	.align		4
        /*0004*/ 	.word	0xffffffff
	.align		4
        /*0008*/ 	.word	0x00000000
	.align		4
        /*000c*/ 	.word	0xfffffffe
	.align		4
        /*0010*/ 	.word	0x00000000
	.align		4
        /*0014*/ 	.word	0xfffffffd
	.align		4
        /*0018*/ 	.word	0x00000000
	.align		4
        /*001c*/ 	.word	0xfffffffc


//--------------------- .text._Z9transposePi      --------------------------
	.section	.text._Z9transposePi,"ax",@progbits
	.align	128
        .global         _Z9transposePi
        .type           _Z9transposePi,@function
        .size           _Z9transposePi,(.L_x_1 - _Z9transposePi)
        .other          _Z9transposePi,@"STO_CUDA_ENTRY STV_DEFAULT"
_Z9transposePi:
.text._Z9transposePi:
[----:B------:R-:W-:Y:S01]  /*0000*/  LDC R1, c[0x0][0x37c] ;  /* 0x0000df00ff017b82 */ /* 0x000fe20000000800 */
[----:B------:R-:W0:Y:S07]  /*0010*/  S2R R0, SR_TID.X ;  /* 0x0000000000007919 */ /* 0x000e2e0000002100 */
[----:B------:R-:W0:Y:S01]  /*0020*/  S2UR UR6, SR_CTAID.X ;  /* 0x00000000000679c3 */ /* 0x000e220000002500 */
[----:B------:R-:W1:Y:S07]  /*0030*/  LDCU.64 UR4, c[0x0][0x358] ;  /* 0x00006b00ff0477ac */ /* 0x000e6e0008000a00 */
[----:B------:R-:W0:Y:S08]  /*0040*/  LDC R5, c[0x0][0x360] ;  /* 0x0000d800ff057b82 */ /* 0x000e300000000800 */
[----:B------:R-:W2:Y:S01]  /*0050*/  LDC.64 R2, c[0x0][0x380] ;  /* 0x0000e000ff027b82 */ /* 0x000ea20000000a00 */
[----:B0-----:R-:W-:-:S04]  /*0060*/  IMAD R5, R5, UR6, R0 ;  /* 0x0000000605057c24 */ /* 0x001fc8000f8e0200 */
[----:B--2---:R-:W-:-:S05]  /*0070*/  IMAD.WIDE R2, R5, 0x4, R2 ;  /* 0x0000000405027825 */ /* 0x004fca00078e0202 */
[----:B-1----:R-:W2:Y:S01]  /*0080*/  LDG.E R0, desc[UR4][R2.64] ;  /* 0x0000000402007981 */ /* 0x002ea2000c1e1900 */
[----:B------:R-:W-:Y:S01]  /*0090*/  IMAD.HI R6, R5, 0x55555556, RZ ;  /* 0x5555555605067827 */ /* 0x000fe200078e02ff */
[----:B------:R-:W-:Y:S01]  /*00a0*/  MOV R4, 0x400 ;  /* 0x0000040000047802 */ /* 0x000fe20000000f00 */
[----:B------:R-:W0:Y:S03]  /*00b0*/  S2R R7, SR_CgaCtaId ;  /* 0x0000000000077919 */ /* 0x000e260000008800 */
[----:B------:R-:W-:Y:S02]  /*00c0*/  LEA.HI R6, R6, R6, RZ, 0x1 ;  /* 0x0000000606067211 */ /* 0x000fe400078f08ff */
[----:B0-----:R-:W-:-:S03]  /*00d0*/  LEA R4, R7, R4, 0x18 ;  /* 0x0000000407047211 */ /* 0x001fc600078ec0ff */
[C---:B------:R-:W-:Y:S02]  /*00e0*/  IMAD R7, R6.reuse, -0x3, R5 ;  /* 0xfffffffd06077824 */ /* 0x040fe400078e0205 */
[--C-:B------:R-:W-:Y:S02]  /*00f0*/  IMAD R5, R6, 0xc, R4.reuse ;  /* 0x0000000c06057824 */ /* 0x100fe400078e0204 */
[----:B------:R-:W-:-:S03]  /*0100*/  IMAD R9, R7, 0xc, R4 ;  /* 0x0000000c07097824 */ /* 0x000fc600078e0204 */
[----:B------:R-:W-:Y:S02]  /*0110*/  LEA R5, R7, R5, 0x2 ;  /* 0x0000000507057211 */ /* 0x000fe400078e10ff */
[----:B------:R-:W-:-:S03]  /*0120*/  LEA R9, R6, R9, 0x2 ;  /* 0x0000000906097211 */ /* 0x000fc600078e10ff */
[----:B--2---:R-:W-:Y:S01]  /*0130*/  STS [R5], R0 ;  /* 0x0000000005007388 */ /* 0x004fe20000000800 */
[----:B------:R-:W-:Y:S06]  /*0140*/  BAR.SYNC.DEFER_BLOCKING 0x0 ;  /* 0x0000000000007b1d */ /* 0x000fec0000010000 */
[----:B------:R-:W0:Y:S04]  /*0150*/  LDS R9, [R9] ;  /* 0x0000000009097984 */ /* 0x000e280000000800 */
[----:B0-----:R-:W-:Y:S01]  /*0160*/  STG.E desc[UR4][R2.64], R9 ;  /* 0x0000000902007986 */ /* 0x001fe2000c101904 */
[----:B------:R-:W-:Y:S05]  /*0170*/  EXIT ;  /* 0x000000000000794d */ /* 0x000fea0003800000 */
.L_x_0:
[----:B------:R-:W-:-:S00]  /*0180*/  BRA `(.L_x_0) ;  /* 0xfffffffc00fc7947 */ /* 0x000fc0000383ffff */
[----:B------:R-:W-:-:S00]  /*0190*/  NOP ;  /* 0x0000000000007918 */ /* 0x000fc00000000000 */
        /* <DEDUP_REMOVED lines=14> */
.L_x_1:


//--------------------- .nv.shared._Z9transposePi --------------------------
	.section	.nv.shared._Z9transposePi,"aw",@nobits
	.sectionflags	@""
	.align	4
.nv.shared._Z9transposePi:
	.zero		1060


//--------------------- .nv.shared.reserved.0     --------------------------
	.section	.nv.shared.reserved.0,"aw",@nobits
	.weak		__nv_reservedSMEM_offset_0_alias
	.size		__nv_reservedSMEM_offset_0_alias, 0, 64
	.other		__nv_reservedSMEM_offset_0_alias,@"STO_CUDA_RESERVED_SHARED STV_DEFAULT"
__nv_reservedSMEM_offset_0_alias:
	.zero		0
	.zero		64


//--------------------- .nv.constant0._Z9transposePi --------------------------
	.section	.nv.constant0._Z9transposePi,"a",@progbits
	.sectionflags	@""
	.align	4
.nv.constant0._Z9transposePi:
	.zero		904


//--------------------- SYMBOLS --------------------------

	.type		.nv.reservedSmem.offset0,@object
	.size		.nv.reservedSmem.offset0,0x4
	.type		.nv.reservedSmem.cap,@object
	.size		.nv.reservedSmem.cap,0x4
